//
// Generated by NVIDIA NVVM Compiler
//
// Compiler Build ID: CL-36424714
// Cuda compilation tools, release 13.0, V13.0.88
// Based on NVVM 20.0.0
//

.version 9.0
.target sm_100
.address_size 64

	// .globl	_Z12saxpy_kernelifPfS_

.visible .entry _Z12saxpy_kernelifPfS_(
	.param .u32 _Z12saxpy_kernelifPfS__param_0,
	.param .f32 _Z12saxpy_kernelifPfS__param_1,
	.param .u64 .ptr .align 1 _Z12saxpy_kernelifPfS__param_2,
	.param .u64 .ptr .align 1 _Z12saxpy_kernelifPfS__param_3
)
{
	.reg .pred 	%p<7>;
	.reg .b32 	%r<31>;
	.reg .b32 	%f<17>;
	.reg .b64 	%rd<18>;

	ld.param.u32 	%r12, [_Z12saxpy_kernelifPfS__param_0];
	ld.param.f32 	%f1, [_Z12saxpy_kernelifPfS__param_1];
	ld.param.u64 	%rd3, [_Z12saxpy_kernelifPfS__param_2];
	ld.param.u64 	%rd4, [_Z12saxpy_kernelifPfS__param_3];
	cvta.to.global.u64 	%rd1, %rd4;
	cvta.to.global.u64 	%rd2, %rd3;
	mov.u32 	%r13, %ctaid.x;
	mov.u32 	%r14, %ntid.x;
	mov.u32 	%r15, %tid.x;
	mad.lo.s32 	%r29, %r13, %r14, %r15;
	mov.u32 	%r16, %nctaid.x;
	mul.lo.s32 	%r2, %r14, %r16;
	setp.ge.s32 	%p1, %r29, %r12;
	@%p1 bra 	$L__BB0_7;
	add.s32 	%r17, %r29, %r2;
	max.s32 	%r18, %r12, %r17;
	setp.lt.s32 	%p2, %r17, %r12;
	selp.u32 	%r19, 1, 0, %p2;
	add.s32 	%r20, %r17, %r19;
	sub.s32 	%r21, %r18, %r20;
	div.u32 	%r22, %r21, %r2;
	add.s32 	%r3, %r22, %r19;
	and.b32  	%r23, %r3, 3;
	setp.eq.s32 	%p3, %r23, 3;
	@%p3 bra 	$L__BB0_4;
	add.s32 	%r24, %r3, 1;
	and.b32  	%r25, %r24, 3;
	neg.s32 	%r27, %r25;
$L__BB0_3:
	.pragma "nounroll";
	mul.wide.s32 	%rd5, %r29, 4;
	add.s64 	%rd6, %rd1, %rd5;
	add.s64 	%rd7, %rd2, %rd5;
	ld.global.f32 	%f2, [%rd7];
	ld.global.f32 	%f3, [%rd6];
	fma.rn.f32 	%f4, %f1, %f2, %f3;
	st.global.f32 	[%rd6], %f4;
	add.s32 	%r29, %r29, %r2;
	add.s32 	%r27, %r27, 1;
	setp.ne.s32 	%p4, %r27, 0;
	@%p4 bra 	$L__BB0_3;
$L__BB0_4:
	setp.lt.u32 	%p5, %r3, 3;
	@%p5 bra 	$L__BB0_7;
	mul.wide.s32 	%rd11, %r2, 4;
	shl.b32 	%r26, %r2, 2;
$L__BB0_6:
	mul.wide.s32 	%rd8, %r29, 4;
	add.s64 	%rd9, %rd2, %rd8;
	ld.global.f32 	%f5, [%rd9];
	add.s64 	%rd10, %rd1, %rd8;
	ld.global.f32 	%f6, [%rd10];
	fma.rn.f32 	%f7, %f1, %f5, %f6;
	st.global.f32 	[%rd10], %f7;
	add.s64 	%rd12, %rd9, %rd11;
	ld.global.f32 	%f8, [%rd12];
	add.s64 	%rd13, %rd10, %rd11;
	ld.global.f32 	%f9, [%rd13];
	fma.rn.f32 	%f10, %f1, %f8, %f9;
	st.global.f32 	[%rd13], %f10;
	add.s64 	%rd14, %rd12, %rd11;
	ld.global.f32 	%f11, [%rd14];
	add.s64 	%rd15, %rd13, %rd11;
	ld.global.f32 	%f12, [%rd15];
	fma.rn.f32 	%f13, %f1, %f11, %f12;
	st.global.f32 	[%rd15], %f13;
	add.s64 	%rd16, %rd14, %rd11;
	ld.global.f32 	%f14, [%rd16];
	add.s64 	%rd17, %rd15, %rd11;
	ld.global.f32 	%f15, [%rd17];
	fma.rn.f32 	%f16, %f1, %f14, %f15;
	st.global.f32 	[%rd17], %f16;
	add.s32 	%r29, %r26, %r29;
	setp.lt.s32 	%p6, %r29, %r12;
	@%p6 bra 	$L__BB0_6;
$L__BB0_7:
	ret;

}


// ===== COMPILED SASS (sm_100) =====

	.target	sm_100

	.elftype	@"ET_EXEC"


//--------------------- .note.nv.tkinfo           --------------------------
	.section	.note.nv.tkinfo,"",@"SHT_NOTE"
	.sectionflags	@"SHF_NOTE_NV_TKINFO"
	.tkinfo
        /*0018*/ 	.word	0x00000002
        /*0030*/ 	.string	""
        /*0030*/ 	.string	"ptxas"
        /*0030*/ 	.string	"Cuda compilation tools, release 13.0, V13.0.88"
        /*0030*/ 	.string	"Build cuda_13.0.r13.0/compiler.36424714_0"
        /*0030*/ 	.string	"-arch sm_100 -m 64 "



//--------------------- .note.nv.cuinfo           --------------------------
	.section	.note.nv.cuinfo,"",@"SHT_NOTE"
	.sectionflags	@"SHF_NOTE_NV_CUINFO"
        /*0018*/ 	.short	0x0002
        /*001a*/ 	.short	0x0064
        /*001c*/ 	.short	0x0082
	.zero		2


//--------------------- .nv.info                  --------------------------
	.section	.nv.info,"",@"SHT_CUDA_INFO"
	.align	4


	//----- nvinfo : EIATTR_REGCOUNT
	.align		4
        /*0000*/ 	.byte	0x04, 0x2f
        /*0002*/ 	.short	(.L_1 - .L_0)
	.align		4
.L_0:
        /*0004*/ 	.word	index@(_Z12saxpy_kernelifPfS_)
        /*0008*/ 	.word	0x00000018


	//----- nvinfo : EIATTR_FRAME_SIZE
	.align		4
.L_1:
        /*000c*/ 	.byte	0x04, 0x11
        /*000e*/ 	.short	(.L_3 - .L_2)
	.align		4
.L_2:
        /*0010*/ 	.word	index@(_Z12saxpy_kernelifPfS_)
        /*0014*/ 	.word	0x00000000


	//----- nvinfo : EIATTR_MIN_STACK_SIZE
	.align		4
.L_3:
        /*0018*/ 	.byte	0x04, 0x12
        /*001a*/ 	.short	(.L_5 - .L_4)
	.align		4
.L_4:
        /*001c*/ 	.word	index@(_Z12saxpy_kernelifPfS_)
        /*0020*/ 	.word	0x00000000
.L_5:


//--------------------- .nv.compat                --------------------------
	.section	.nv.compat,"",@"SHT_CUDA_COMPAT_INFO"
	.align	4
        /*0000*/ 	.byte	0x02, 0x09, 0x00, 0x00, 0x02, 0x02, 0x01, 0x00, 0x02, 0x05, 0x05, 0x00, 0x03, 0x07, 0x01, 0x01
        /*0010*/ 	.byte	0x02, 0x03, 0x00, 0x00, 0x02, 0x06, 0x01, 0x00, 0x04, 0x0b, 0x08, 0x00, 0x09, 0x00, 0x00, 0x00
        /*0020*/ 	.byte	0x00, 0x00, 0x00, 0x00


//--------------------- .nv.info._Z12saxpy_kernelifPfS_ --------------------------
	.section	.nv.info._Z12saxpy_kernelifPfS_,"",@"SHT_CUDA_INFO"
	.sectionflags	@""
	.align	4


	//----- nvinfo : EIATTR_CUDA_API_VERSION
	.align		4
        /*0000*/ 	.byte	0x04, 0x37
        /*0002*/ 	.short	(.L_7 - .L_6)
.L_6:
        /*0004*/ 	.word	0x00000082


	//----- nvinfo : EIATTR_KPARAM_INFO
	.align		4
.L_7:
        /*0008*/ 	.byte	0x04, 0x17
        /*000a*/ 	.short	(.L_9 - .L_8)
.L_8:
        /*000c*/ 	.word	0x00000000
        /*0010*/ 	.short	0x0003
        /*0012*/ 	.short	0x0010
        /*0014*/ 	.byte	0x00, 0xf5, 0x21, 0x00


	//----- nvinfo : EIATTR_KPARAM_INFO
	.align		4
.L_9:
        /*0018*/ 	.byte	0x04, 0x17
        /*001a*/ 	.short	(.L_11 - .L_10)
.L_10:
        /*001c*/ 	.word	0x00000000
        /*0020*/ 	.short	0x0002
        /*0022*/ 	.short	0x0008
        /*0024*/ 	.byte	0x00, 0xf5, 0x21, 0x00


	//----- nvinfo : EIATTR_KPARAM_INFO
	.align		4
.L_11:
        /*0028*/ 	.byte	0x04, 0x17
        /*002a*/ 	.short	(.L_13 - .L_12)
.L_12:
        /*002c*/ 	.word	0x00000000
        /*0030*/ 	.short	0x0001
        /*0032*/ 	.short	0x0004
        /*0034*/ 	.byte	0x00, 0xf0, 0x11, 0x00


	//----- nvinfo : EIATTR_KPARAM_INFO
	.align		4
.L_13:
        /*0038*/ 	.byte	0x04, 0x17
        /*003a*/ 	.short	(.L_15 - .L_14)
.L_14:
        /*003c*/ 	.word	0x00000000
        /*0040*/ 	.short	0x0000
        /*0042*/ 	.short	0x0000
        /*0044*/ 	.byte	0x00, 0xf0, 0x11, 0x00


	//----- nvinfo : EIATTR_SPARSE_MMA_MASK
	.align		4
.L_15:
        /*0048*/ 	.byte	0x03, 0x50
        /*004a*/ 	.short	0x0000


	//----- nvinfo : EIATTR_MAXREG_COUNT
	.align		4
        /*004c*/ 	.byte	0x03, 0x1b
        /*004e*/ 	.short	0x00ff


	//----- nvinfo : EIATTR_MERCURY_ISA_VERSION
	.align		4
        /*0050*/ 	.byte	0x03, 0x5f
        /*0052*/ 	.short	0x0101


	//----- nvinfo : EIATTR_VRC_CTA_INIT_COUNT
	.align		4
        /*0054*/ 	.byte	0x02, 0x4a
	.zero		1
	.zero		1


	//----- nvinfo : EIATTR_EXIT_INSTR_OFFSETS
	.align		4
        /*0058*/ 	.byte	0x04, 0x1c
        /*005a*/ 	.short	(.L_17 - .L_16)


	//   ....[0]....
.L_16:
        /*005c*/ 	.word	0x00000090


	//   ....[1]....
        /*0060*/ 	.word	0x000003a0


	//   ....[2]....
        /*0064*/ 	.word	0x00000580


	//----- nvinfo : EIATTR_CRS_STACK_SIZE
	.align		4
.L_17:
        /*0068*/ 	.byte	0x04, 0x1e
        /*006a*/ 	.short	(.L_19 - .L_18)
.L_18:
        /*006c*/ 	.word	0x00000000


	//----- nvinfo : EIATTR_CBANK_PARAM_SIZE
	.align		4
.L_19:
        /*0070*/ 	.byte	0x03, 0x19
        /*0072*/ 	.short	0x0018


	//----- nvinfo : EIATTR_PARAM_CBANK
	.align		4
        /*0074*/ 	.byte	0x04, 0x0a
        /*0076*/ 	.short	(.L_21 - .L_20)
	.align		4
.L_20:
        /*0078*/ 	.word	index@(.nv.constant0._Z12saxpy_kernelifPfS_)
        /*007c*/ 	.short	0x0380
        /*007e*/ 	.short	0x0018


	//----- nvinfo : EIATTR_SW_WAR
	.align		4
.L_21:
        /*0080*/ 	.byte	0x04, 0x36
        /*0082*/ 	.short	(.L_23 - .L_22)
.L_22:
        /*0084*/ 	.word	0x00000008
.L_23:


//--------------------- .nv.callgraph             --------------------------
	.section	.nv.callgraph,"",@"SHT_CUDA_CALLGRAPH"
	.align	4
	.sectionentsize	8
	.align		4
        /*0000*/ 	.word	0x00000000
	.align		4
        /*0004*/ 	.word	0xffffffff
	.align		4
        /*0008*/ 	.word	0x00000000
	.align		4
        /*000c*/ 	.word	0xfffffffe
	.align		4
        /*0010*/ 	.word	0x00000000
	.align		4
        /*0014*/ 	.word	0xfffffffd
	.align		4
        /*0018*/ 	.word	0x00000000
	.align		4
        /*001c*/ 	.word	0xfffffffc


//--------------------- .text._Z12saxpy_kernelifPfS_ --------------------------
	.section	.text._Z12saxpy_kernelifPfS_,"ax",@progbits
	.align	128
        .global         _Z12saxpy_kernelifPfS_
        .type           _Z12saxpy_kernelifPfS_,@function
        .size           _Z12saxpy_kernelifPfS_,(.L_x_5 - _Z12saxpy_kernelifPfS_)
        .other          _Z12saxpy_kernelifPfS_,@"STO_CUDA_ENTRY STV_DEFAULT"
_Z12saxpy_kernelifPfS_:
.text._Z12saxpy_kernelifPfS_:
[----:B------:R-:W-:Y:S01]  /*0000*/  LDC R1, c[0x0][0x37c] ;  /* 0x0000df00ff017b82 */ /* 0x000fe20000000800 */
[----:B------:R-:W0:Y:S07]  /*0010*/  S2R R3, SR_TID.X ;  /* 0x0000000000037919 */ /* 0x000e2e0000002100 */
[----:B------:R-:W0:Y:S01]  /*0020*/  S2UR UR4, SR_CTAID.X ;  /* 0x00000000000479c3 */ /* 0x000e220000002500 */
[----:B------:R-:W1:Y:S07]  /*0030*/  LDCU UR6, c[0x0][0x380] ;  /* 0x00007000ff0677ac */ /* 0x000e6e0008000800 */
[----:B------:R-:W0:Y:S01]  /*0040*/  LDC R0, c[0x0][0x360] ;  /* 0x0000d800ff007b82 */ /* 0x000e220000000800 */
[----:B------:R-:W2:Y:S01]  /*0050*/  LDCU UR5, c[0x0][0x370] ;  /* 0x00006e00ff0577ac */ /* 0x000ea20008000800 */
[----:B0-----:R-:W-:-:S02]  /*0060*/  IMAD R3, R0, UR4, R3 ;  /* 0x0000000400037c24 */ /* 0x001fc4000f8e0203 */
[----:B--2---:R-:W-:-:S03]  /*0070*/  IMAD R0, R0, UR5, RZ ;  /* 0x0000000500007c24 */ /* 0x004fc6000f8e02ff */
[----:B-1----:R-:W-:-:S13]  /*0080*/  ISETP.GE.AND P0, PT, R3, UR6, PT ;  /* 0x0000000603007c0c */ /* 0x002fda000bf06270 */
[----:B------:R-:W-:Y:S05]  /*0090*/  @P0 EXIT ;  /* 0x000000000000094d */ /* 0x000fea0003800000 */
[----:B------:R-:W0:Y:S01]  /*00a0*/  I2F.U32.RP R8, R0 ;  /* 0x0000000000087306 */ /* 0x000e220000209000 */
[C---:B------:R-:W-:Y:S01]  /*00b0*/  IMAD.IADD R2, R0.reuse, 0x1, R3 ;  /* 0x0000000100027824 */ /* 0x040fe200078e0203 */
[----:B------:R-:W-:Y:S01]  /*00c0*/  IADD3 R9, PT, PT, RZ, -R0, RZ ;  /* 0x80000000ff097210 */ /* 0x000fe20007ffe0ff */
[----:B------:R-:W1:Y:S01]  /*00d0*/  LDCU UR8, c[0x0][0x384] ;  /* 0x00007080ff0877ac */ /* 0x000e620008000800 */
[----:B------:R-:W-:Y:S01]  /*00e0*/  ISETP.NE.U32.AND P2, PT, R0, RZ, PT ;  /* 0x000000ff0000720c */ /* 0x000fe20003f45070 */
[----:B------:R-:W-:Y:S01]  /*00f0*/  BSSY.RECONVERGENT B0, `(.L_x_0) ;  /* 0x000002a000007945 */ /* 0x000fe20003800200 */
[C---:B------:R-:W-:Y:S01]  /*0100*/  ISETP.GE.AND P0, PT, R2.reuse, UR6, PT ;  /* 0x0000000602007c0c */ /* 0x040fe2000bf06270 */
[----:B------:R-:W2:Y:S01]  /*0110*/  LDCU.64 UR4, c[0x0][0x358] ;  /* 0x00006b00ff0477ac */ /* 0x000ea20008000a00 */
[----:B------:R-:W-:Y:S02]  /*0120*/  VIMNMX R7, PT, PT, R2, UR6, !PT ;  /* 0x0000000602077c48 */ /* 0x000fe4000ffe0100 */
[----:B------:R-:W-:Y:S01]  /*0130*/  SEL R6, RZ, 0x1, P0 ;  /* 0x00000001ff067807 */ /* 0x000fe20000000000 */
[----:B------:R-:W3:Y:S03]  /*0140*/  LDCU UR7, c[0x0][0x384] ;  /* 0x00007080ff0777ac */ /* 0x000ee60008000800 */
[----:B------:R-:W-:Y:S01]  /*0150*/  IADD3 R7, PT, PT, R7, -R2, -R6 ;  /* 0x8000000207077210 */ /* 0x000fe20007ffe806 */
[----:B0-----:R-:W0:Y:S02]  /*0160*/  MUFU.RCP R8, R8 ;  /* 0x0000000800087308 */ /* 0x001e240000001000 */
[----:B0-----:R-:W-:-:S06]  /*0170*/  IADD3 R4, PT, PT, R8, 0xffffffe, RZ ;  /* 0x0ffffffe08047810 */ /* 0x001fcc0007ffe0ff */
[----:B------:R0:W4:Y:S02]  /*0180*/  F2I.FTZ.U32.TRUNC.NTZ R5, R4 ;  /* 0x0000000400057305 */ /* 0x000124000021f000 */
[----:B0-----:R-:W-:Y:S02]  /*0190*/  HFMA2 R4, -RZ, RZ, 0, 0 ;  /* 0x00000000ff047431 */ /* 0x001fe400000001ff */
[----:B----4-:R-:W-:-:S04]  /*01a0*/  IMAD R9, R9, R5, RZ ;  /* 0x0000000509097224 */ /* 0x010fc800078e02ff */
[----:B------:R-:W-:-:S06]  /*01b0*/  IMAD.HI.U32 R8, R5, R9, R4 ;  /* 0x0000000905087227 */ /* 0x000fcc00078e0004 */
[----:B------:R-:W-:-:S05]  /*01c0*/  IMAD.HI.U32 R5, R8, R7, RZ ;  /* 0x0000000708057227 */ /* 0x000fca00078e00ff */
[----:B------:R-:W-:-:S05]  /*01d0*/  IADD3 R2, PT, PT, -R5, RZ, RZ ;  /* 0x000000ff05027210 */ /* 0x000fca0007ffe1ff */
[----:B------:R-:W-:-:S05]  /*01e0*/  IMAD R7, R0, R2, R7 ;  /* 0x0000000200077224 */ /* 0x000fca00078e0207 */
[----:B------:R-:W-:-:S13]  /*01f0*/  ISETP.GE.U32.AND P0, PT, R7, R0, PT ;  /* 0x000000000700720c */ /* 0x000fda0003f06070 */
[----:B------:R-:W-:Y:S01]  /*0200*/  @P0 IMAD.IADD R7, R7, 0x1, -R0 ;  /* 0x0000000107070824 */ /* 0x000fe200078e0a00 */
[----:B------:R-:W-:-:S04]  /*0210*/  @P0 IADD3 R5, PT, PT, R5, 0x1, RZ ;  /* 0x0000000105050810 */ /* 0x000fc80007ffe0ff */
[----:B------:R-:W-:-:S13]  /*0220*/  ISETP.GE.U32.AND P1, PT, R7, R0, PT ;  /* 0x000000000700720c */ /* 0x000fda0003f26070 */
[----:B------:R-:W-:Y:S02]  /*0230*/  @P1 IADD3 R5, PT, PT, R5, 0x1, RZ ;  /* 0x0000000105051810 */ /* 0x000fe40007ffe0ff */
[----:B------:R-:W-:-:S05]  /*0240*/  @!P2 LOP3.LUT R5, RZ, R0, RZ, 0x33, !PT ;  /* 0x00000000ff05a212 */ /* 0x000fca00078e33ff */
[----:B------:R-:W-:-:S05]  /*0250*/  IMAD.IADD R2, R6, 0x1, R5 ;  /* 0x0000000106027824 */ /* 0x000fca00078e0205 */
[C---:B------:R-:W-:Y:S02]  /*0260*/  LOP3.LUT R4, R2.reuse, 0x3, RZ, 0xc0, !PT ;  /* 0x0000000302047812 */ /* 0x040fe400078ec0ff */
[----:B------:R-:W-:Y:S02]  /*0270*/  ISETP.GE.U32.AND P1, PT, R2, 0x3, PT ;  /* 0x000000030200780c */ /* 0x000fe40003f26070 */
[----:B------:R-:W-:-:S13]  /*0280*/  ISETP.NE.AND P0, PT, R4, 0x3, PT ;  /* 0x000000030400780c */ /* 0x000fda0003f05270 */
[----:B-123--:R-:W-:Y:S05]  /*0290*/  @!P0 BRA `(.L_x_1) ;  /* 0x00000000003c8947 */ /* 0x00efea0003800000 */
[----:B------:R-:W0:Y:S01]  /*02a0*/  LDC.64 R8, c[0x0][0x390] ;  /* 0x0000e400ff087b82 */ /* 0x000e220000000a00 */
[----:B------:R-:W-:-:S04]  /*02b0*/  IADD3 R2, PT, PT, R2, 0x1, RZ ;  /* 0x0000000102027810 */ /* 0x000fc80007ffe0ff */
[----:B------:R-:W-:-:S03]  /*02c0*/  LOP3.LUT R2, R2, 0x3, RZ, 0xc0, !PT ;  /* 0x0000000302027812 */ /* 0x000fc600078ec0ff */
[----:B------:R-:W1:Y:S01]  /*02d0*/  LDC.64 R10, c[0x0][0x388] ;  /* 0x0000e200ff0a7b82 */ /* 0x000e620000000a00 */
[----:B------:R-:W-:-:S07]  /*02e0*/  IADD3 R2, PT, PT, -R2, RZ, RZ ;  /* 0x000000ff02027210 */ /* 0x000fce0007ffe1ff */
.L_x_2:
[----:B-1----:R-:W-:-:S04]  /*02f0*/  IMAD.WIDE R6, R3, 0x4, R10 ;  /* 0x0000000403067825 */ /* 0x002fc800078e020a */
[----:B0-2---:R-:W-:Y:S02]  /*0300*/  IMAD.WIDE R4, R3, 0x4, R8 ;  /* 0x0000000403047825 */ /* 0x005fe400078e0208 */
[----:B------:R-:W2:Y:S04]  /*0310*/  LDG.E R6, desc[UR4][R6.64] ;  /* 0x0000000406067981 */ /* 0x000ea8000c1e1900 */
[----:B------:R-:W2:Y:S01]  /*0320*/  LDG.E R13, desc[UR4][R4.64] ;  /* 0x00000004040d7981 */ /* 0x000ea2000c1e1900 */
[----:B------:R-:W-:Y:S01]  /*0330*/  VIADD R2, R2, 0x1 ;  /* 0x0000000102027836 */ /* 0x000fe20000000000 */
[----:B------:R-:W-:-:S04]  /*0340*/  IADD3 R3, PT, PT, R0, R3, RZ ;  /* 0x0000000300037210 */ /* 0x000fc80007ffe0ff */
[----:B------:R-:W-:Y:S01]  /*0350*/  ISETP.NE.AND P0, PT, R2, RZ, PT ;  /* 0x000000ff0200720c */ /* 0x000fe20003f05270 */
[----:B--2---:R-:W-:-:S05]  /*0360*/  FFMA R13, R6, UR7, R13 ;  /* 0x00000007060d7c23 */ /* 0x004fca000800000d */
[----:B------:R2:W-:Y:S07]  /*0370*/  STG.E desc[UR4][R4.64], R13 ;  /* 0x0000000d04007986 */ /* 0x0005ee000c101904 */
[----:B------:R-:W-:Y:S05]  /*0380*/  @P0 BRA `(.L_x_2) ;  /* 0xfffffffc00d80947 */ /* 0x000fea000383ffff */
.L_x_1:
[----:B------:R-:W-:Y:S05]  /*0390*/  BSYNC.RECONVERGENT B0 ;  /* 0x0000000000007941 */ /* 0x000fea0003800200 */
.L_x_0:
[----:B------:R-:W-:Y:S05]  /*03a0*/  @!P1 EXIT ;  /* 0x000000000000994d */ /* 0x000fea0003800000 */
.L_x_3:
[----:B-12---:R-:W0:Y:S08]  /*03b0*/  LDC.64 R4, c[0x0][0x388] ;  /* 0x0000e200ff047b82 */ /* 0x006e300000000a00 */
[----:B------:R-:W1:Y:S01]  /*03c0*/  LDC.64 R6, c[0x0][0x390] ;  /* 0x0000e400ff067b82 */ /* 0x000e620000000a00 */
[----:B0-----:R-:W-:-:S05]  /*03d0*/  IMAD.WIDE R12, R3, 0x4, R4 ;  /* 0x00000004030c7825 */ /* 0x001fca00078e0204 */
[----:B------:R-:W2:Y:S01]  /*03e0*/  LDG.E R2, desc[UR4][R12.64] ;  /* 0x000000040c027981 */ /* 0x000ea2000c1e1900 */
[----:B-1----:R-:W-:-:S05]  /*03f0*/  IMAD.WIDE R14, R3, 0x4, R6 ;  /* 0x00000004030e7825 */ /* 0x002fca00078e0206 */
[----:B------:R-:W2:Y:S01]  /*0400*/  LDG.E R5, desc[UR4][R14.64] ;  /* 0x000000040e057981 */ /* 0x000ea2000c1e1900 */
[----:B------:R-:W-:-:S04]  /*0410*/  IMAD.WIDE R6, R0, 0x4, R14 ;  /* 0x0000000400067825 */ /* 0x000fc800078e020e */
[----:B--2---:R-:W-:Y:S01]  /*0420*/  FFMA R17, R2, UR8, R5 ;  /* 0x0000000802117c23 */ /* 0x004fe20008000005 */
[----:B------:R-:W-:-:S04]  /*0430*/  IMAD.WIDE R4, R0, 0x4, R12 ;  /* 0x0000000400047825 */ /* 0x000fc800078e020c */
[----:B------:R0:W-:Y:S04]  /*0440*/  STG.E desc[UR4][R14.64], R17 ;  /* 0x000000110e007986 */ /* 0x0001e8000c101904 */
[----:B------:R-:W2:Y:S04]  /*0450*/  LDG.E R2, desc[UR4][R4.64] ;  /* 0x0000000404027981 */ /* 0x000ea8000c1e1900 */
[----:B------:R-:W2:Y:S01]  /*0460*/  LDG.E R9, desc[UR4][R6.64] ;  /* 0x0000000406097981 */ /* 0x000ea2000c1e1900 */
[----:B------:R-:W-:-:S04]  /*0470*/  IMAD.WIDE R10, R0, 0x4, R6 ;  /* 0x00000004000a7825 */ /* 0x000fc800078e0206 */
[----:B--2---:R-:W-:Y:S01]  /*0480*/  FFMA R19, R2, UR8, R9 ;  /* 0x0000000802137c23 */ /* 0x004fe20008000009 */
[----:B------:R-:W-:-:S04]  /*0490*/  IMAD.WIDE R8, R0, 0x4, R4 ;  /* 0x0000000400087825 */ /* 0x000fc800078e0204 */
[----:B------:R1:W-:Y:S04]  /*04a0*/  STG.E desc[UR4][R6.64], R19 ;  /* 0x0000001306007986 */ /* 0x0003e8000c101904 */
[----:B------:R-:W2:Y:S04]  /*04b0*/  LDG.E R2, desc[UR4][R8.64] ;  /* 0x0000000408027981 */ /* 0x000ea8000c1e1900 */
[----:B------:R-:W2:Y:S01]  /*04c0*/  LDG.E R13, desc[UR4][R10.64] ;  /* 0x000000040a0d7981 */ /* 0x000ea2000c1e1900 */
[----:B0-----:R-:W-:-:S04]  /*04d0*/  IMAD.WIDE R14, R0, 0x4, R10 ;  /* 0x00000004000e7825 */ /* 0x001fc800078e020a */
[----:B--2---:R-:W-:Y:S01]  /*04e0*/  FFMA R21, R2, UR8, R13 ;  /* 0x0000000802157c23 */ /* 0x004fe2000800000d */
[----:B------:R-:W-:-:S04]  /*04f0*/  IMAD.WIDE R12, R0, 0x4, R8 ;  /* 0x00000004000c7825 */ /* 0x000fc800078e0208 */
[----:B------:R1:W-:Y:S04]  /*0500*/  STG.E desc[UR4][R10.64], R21 ;  /* 0x000000150a007986 */ /* 0x0003e8000c101904 */
[----:B------:R-:W2:Y:S04]  /*0510*/  LDG.E R12, desc[UR4][R12.64] ;  /* 0x000000040c0c7981 */ /* 0x000ea8000c1e1900 */
[----:B------:R-:W2:Y:S01]  /*0520*/  LDG.E R5, desc[UR4][R14.64] ;  /* 0x000000040e057981 */ /* 0x000ea2000c1e1900 */
[----:B------:R-:W-:-:S04]  /*0530*/  LEA R3, R0, R3, 0x2 ;  /* 0x0000000300037211 */ /* 0x000fc800078e10ff */
[----:B------:R-:W-:Y:S01]  /*0540*/  ISETP.GE.AND P0, PT, R3, UR6, PT ;  /* 0x0000000603007c0c */ /* 0x000fe2000bf06270 */
[----:B--2---:R-:W-:-:S05]  /*0550*/  FFMA R5, R12, UR8, R5 ;  /* 0x000000080c057c23 */ /* 0x004fca0008000005 */
[----:B------:R1:W-:Y:S07]  /*0560*/  STG.E desc[UR4][R14.64], R5 ;  /* 0x000000050e007986 */ /* 0x0003ee000c101904 */
[----:B------:R-:W-:Y:S05]  /*0570*/  @!P0 BRA `(.L_x_3) ;  /* 0xfffffffc008c8947 */ /* 0x000fea000383ffff */
[----:B------:R-:W-:Y:S05]  /*0580*/  EXIT ;  /* 0x000000000000794d */ /* 0x000fea0003800000 */
.L_x_4:
[----:B------:R-:W-:-:S00]  /*0590*/  BRA `(.L_x_4) ;  /* 0xfffffffc00fc7947 */ /* 0x000fc0000383ffff */
[----:B------:R-:W-:-:S00]  /*05a0*/  NOP ;  /* 0x0000000000007918 */ /* 0x000fc00000000000 */
        /* <DEDUP_REMOVED lines=13> */
.L_x_5:


//--------------------- .nv.shared.reserved.0     --------------------------
	.section	.nv.shared.reserved.0,"aw",@nobits
	.weak		__nv_reservedSMEM_offset_0_alias
	.size		__nv_reservedSMEM_offset_0_alias, 0, 64
	.other		__nv_reservedSMEM_offset_0_alias,@"STO_CUDA_RESERVED_SHARED STV_DEFAULT"
__nv_reservedSMEM_offset_0_alias:
	.zero		0
	.zero		64


//--------------------- .nv.constant0._Z12saxpy_kernelifPfS_ --------------------------
	.section	.nv.constant0._Z12saxpy_kernelifPfS_,"a",@progbits
	.sectionflags	@""
	.align	4
.nv.constant0._Z12saxpy_kernelifPfS_:
	.zero		920


//--------------------- SYMBOLS --------------------------

	.type		.nv.reservedSmem.offset0,@object
	.size		.nv.reservedSmem.offset0,0x4
